//
// Generated by NVIDIA NVVM Compiler
//
// Compiler Build ID: CL-36424714
// Cuda compilation tools, release 13.0, V13.0.88
// Based on NVVM 20.0.0
//

.version 9.0
.target sm_100
.address_size 64

	// .globl	_Z6mataddPiS_S_

.visible .entry _Z6mataddPiS_S_(
	.param .u64 .ptr .align 1 _Z6mataddPiS_S__param_0,
	.param .u64 .ptr .align 1 _Z6mataddPiS_S__param_1,
	.param .u64 .ptr .align 1 _Z6mataddPiS_S__param_2
)
{
	.reg .b32 	%r<8>;
	.reg .b64 	%rd<11>;

	ld.param.u64 	%rd1, [_Z6mataddPiS_S__param_0];
	ld.param.u64 	%rd2, [_Z6mataddPiS_S__param_1];
	ld.param.u64 	%rd3, [_Z6mataddPiS_S__param_2];
	cvta.to.global.u64 	%rd4, %rd3;
	cvta.to.global.u64 	%rd5, %rd2;
	cvta.to.global.u64 	%rd6, %rd1;
	mov.u32 	%r1, %ctaid.x;
	mov.u32 	%r2, %ctaid.y;
	mov.u32 	%r3, %nctaid.x;
	mad.lo.s32 	%r4, %r3, %r2, %r1;
	mul.wide.s32 	%rd7, %r4, 4;
	add.s64 	%rd8, %rd6, %rd7;
	ld.global.u32 	%r5, [%rd8];
	add.s64 	%rd9, %rd5, %rd7;
	ld.global.u32 	%r6, [%rd9];
	add.s32 	%r7, %r6, %r5;
	add.s64 	%rd10, %rd4, %rd7;
	st.global.u32 	[%rd10], %r7;
	ret;

}


// ===== COMPILED SASS (sm_100) =====

	.target	sm_100

	.elftype	@"ET_EXEC"


//--------------------- .note.nv.tkinfo           --------------------------
	.section	.note.nv.tkinfo,"",@"SHT_NOTE"
	.sectionflags	@"SHF_NOTE_NV_TKINFO"
	.tkinfo
        /*0018*/ 	.word	0x00000002
        /*0030*/ 	.string	""
        /*0030*/ 	.string	"ptxas"
        /*0030*/ 	.string	"Cuda compilation tools, release 13.0, V13.0.88"
        /*0030*/ 	.string	"Build cuda_13.0.r13.0/compiler.36424714_0"
        /*0030*/ 	.string	"-arch sm_100 -m 64 "



//--------------------- .note.nv.cuinfo           --------------------------
	.section	.note.nv.cuinfo,"",@"SHT_NOTE"
	.sectionflags	@"SHF_NOTE_NV_CUINFO"
        /*0018*/ 	.short	0x0002
        /*001a*/ 	.short	0x0064
        /*001c*/ 	.short	0x0082
	.zero		2


//--------------------- .nv.info                  --------------------------
	.section	.nv.info,"",@"SHT_CUDA_INFO"
	.align	4


	//----- nvinfo : EIATTR_REGCOUNT
	.align		4
        /*0000*/ 	.byte	0x04, 0x2f
        /*0002*/ 	.short	(.L_1 - .L_0)
	.align		4
.L_0:
        /*0004*/ 	.word	index@(_Z6mataddPiS_S_)
        /*0008*/ 	.word	0x0000000c


	//----- nvinfo : EIATTR_FRAME_SIZE
	.align		4
.L_1:
        /*000c*/ 	.byte	0x04, 0x11
        /*000e*/ 	.short	(.L_3 - .L_2)
	.align		4
.L_2:
        /*0010*/ 	.word	index@(_Z6mataddPiS_S_)
        /*0014*/ 	.word	0x00000000


	//----- nvinfo : EIATTR_MIN_STACK_SIZE
	.align		4
.L_3:
        /*0018*/ 	.byte	0x04, 0x12
        /*001a*/ 	.short	(.L_5 - .L_4)
	.align		4
.L_4:
        /*001c*/ 	.word	index@(_Z6mataddPiS_S_)
        /*0020*/ 	.word	0x00000000
.L_5:


//--------------------- .nv.compat                --------------------------
	.section	.nv.compat,"",@"SHT_CUDA_COMPAT_INFO"
	.align	4
        /*0000*/ 	.byte	0x02, 0x09, 0x00, 0x00, 0x02, 0x02, 0x01, 0x00, 0x02, 0x05, 0x05, 0x00, 0x03, 0x07, 0x01, 0x01
        /*0010*/ 	.byte	0x02, 0x03, 0x00, 0x00, 0x02, 0x06, 0x01, 0x00, 0x04, 0x0b, 0x08, 0x00, 0x09, 0x00, 0x00, 0x00
        /*0020*/ 	.byte	0x00, 0x00, 0x00, 0x00


//--------------------- .nv.info._Z6mataddPiS_S_  --------------------------
	.section	.nv.info._Z6mataddPiS_S_,"",@"SHT_CUDA_INFO"
	.sectionflags	@""
	.align	4


	//----- nvinfo : EIATTR_CUDA_API_VERSION
	.align		4
        /*0000*/ 	.byte	0x04, 0x37
        /*0002*/ 	.short	(.L_7 - .L_6)
.L_6:
        /*0004*/ 	.word	0x00000082


	//----- nvinfo : EIATTR_KPARAM_INFO
	.align		4
.L_7:
        /*0008*/ 	.byte	0x04, 0x17
        /*000a*/ 	.short	(.L_9 - .L_8)
.L_8:
        /*000c*/ 	.word	0x00000000
        /*0010*/ 	.short	0x0002
        /*0012*/ 	.short	0x0010
        /*0014*/ 	.byte	0x00, 0xf5, 0x21, 0x00


	//----- nvinfo : EIATTR_KPARAM_INFO
	.align		4
.L_9:
        /*0018*/ 	.byte	0x04, 0x17
        /*001a*/ 	.short	(.L_11 - .L_10)
.L_10:
        /*001c*/ 	.word	0x00000000
        /*0020*/ 	.short	0x0001
        /*0022*/ 	.short	0x0008
        /*0024*/ 	.byte	0x00, 0xf5, 0x21, 0x00


	//----- nvinfo : EIATTR_KPARAM_INFO
	.align		4
.L_11:
        /*0028*/ 	.byte	0x04, 0x17
        /*002a*/ 	.short	(.L_13 - .L_12)
.L_12:
        /*002c*/ 	.word	0x00000000
        /*0030*/ 	.short	0x0000
        /*0032*/ 	.short	0x0000
        /*0034*/ 	.byte	0x00, 0xf5, 0x21, 0x00


	//----- nvinfo : EIATTR_SPARSE_MMA_MASK
	.align		4
.L_13:
        /*0038*/ 	.byte	0x03, 0x50
        /*003a*/ 	.short	0x0000


	//----- nvinfo : EIATTR_MAXREG_COUNT
	.align		4
        /*003c*/ 	.byte	0x03, 0x1b
        /*003e*/ 	.short	0x00ff


	//----- nvinfo : EIATTR_MERCURY_ISA_VERSION
	.align		4
        /*0040*/ 	.byte	0x03, 0x5f
        /*0042*/ 	.short	0x0101


	//----- nvinfo : EIATTR_VRC_CTA_INIT_COUNT
	.align		4
        /*0044*/ 	.byte	0x02, 0x4a
	.zero		1
	.zero		1


	//----- nvinfo : EIATTR_EXIT_INSTR_OFFSETS
	.align		4
        /*0048*/ 	.byte	0x04, 0x1c
        /*004a*/ 	.short	(.L_15 - .L_14)


	//   ....[0]....
.L_14:
        /*004c*/ 	.word	0x00000100


	//----- nvinfo : EIATTR_CBANK_PARAM_SIZE
	.align		4
.L_15:
        /*0050*/ 	.byte	0x03, 0x19
        /*0052*/ 	.short	0x0018


	//----- nvinfo : EIATTR_PARAM_CBANK
	.align		4
        /*0054*/ 	.byte	0x04, 0x0a
        /*0056*/ 	.short	(.L_17 - .L_16)
	.align		4
.L_16:
        /*0058*/ 	.word	index@(.nv.constant0._Z6mataddPiS_S_)
        /*005c*/ 	.short	0x0380
        /*005e*/ 	.short	0x0018


	//----- nvinfo : EIATTR_SW_WAR
	.align		4
.L_17:
        /*0060*/ 	.byte	0x04, 0x36
        /*0062*/ 	.short	(.L_19 - .L_18)
.L_18:
        /*0064*/ 	.word	0x00000008
.L_19:


//--------------------- .nv.callgraph             --------------------------
	.section	.nv.callgraph,"",@"SHT_CUDA_CALLGRAPH"
	.align	4
	.sectionentsize	8
	.align		4
        /*0000*/ 	.word	0x00000000
	.align		4
        /*0004*/ 	.word	0xffffffff
	.align		4
        /*0008*/ 	.word	0x00000000
	.align		4
        /*000c*/ 	.word	0xfffffffe
	.align		4
        /*0010*/ 	.word	0x00000000
	.align		4
        /*0014*/ 	.word	0xfffffffd
	.align		4
        /*0018*/ 	.word	0x00000000
	.align		4
        /*001c*/ 	.word	0xfffffffc


//--------------------- .text._Z6mataddPiS_S_     --------------------------
	.section	.text._Z6mataddPiS_S_,"ax",@progbits
	.align	128
        .global         _Z6mataddPiS_S_
        .type           _Z6mataddPiS_S_,@function
        .size           _Z6mataddPiS_S_,(.L_x_1 - _Z6mataddPiS_S_)
        .other          _Z6mataddPiS_S_,@"STO_CUDA_ENTRY STV_DEFAULT"
_Z6mataddPiS_S_:
.text._Z6mataddPiS_S_:
[----:B------:R-:W-:Y:S01]  /*0000*/  LDC R1, c[0x0][0x37c] ;  /* 0x0000df00ff017b82 */ /* 0x000fe20000000800 */
[----:B------:R-:W0:Y:S07]  /*0010*/  S2R R9, SR_CTAID.Y ;  /* 0x0000000000097919 */ /* 0x000e2e0000002600 */
[----:B------:R-:W0:Y:S01]  /*0020*/  S2UR UR6, SR_CTAID.X ;  /* 0x00000000000679c3 */ /* 0x000e220000002500 */
[----:B------:R-:W1:Y:S07]  /*0030*/  LDCU.64 UR4, c[0x0][0x358] ;  /* 0x00006b00ff0477ac */ /* 0x000e6e0008000a00 */
[----:B------:R-:W0:Y:S08]  /*0040*/  LDC R0, c[0x0][0x370] ;  /* 0x0000dc00ff007b82 */ /* 0x000e300000000800 */
[----:B------:R-:W2:Y:S08]  /*0050*/  LDC.64 R2, c[0x0][0x380] ;  /* 0x0000e000ff027b82 */ /* 0x000eb00000000a00 */
[----:B------:R-:W3:Y:S01]  /*0060*/  LDC.64 R4, c[0x0][0x388] ;  /* 0x0000e200ff047b82 */ /* 0x000ee20000000a00 */
[----:B0-----:R-:W-:-:S07]  /*0070*/  IMAD R9, R9, R0, UR6 ;  /* 0x0000000609097e24 */ /* 0x001fce000f8e0200 */
[----:B------:R-:W0:Y:S01]  /*0080*/  LDC.64 R6, c[0x0][0x390] ;  /* 0x0000e400ff067b82 */ /* 0x000e220000000a00 */
[----:B--2---:R-:W-:-:S06]  /*0090*/  IMAD.WIDE R2, R9, 0x4, R2 ;  /* 0x0000000409027825 */ /* 0x004fcc00078e0202 */
[----:B-1----:R-:W2:Y:S01]  /*00a0*/  LDG.E R2, desc[UR4][R2.64] ;  /* 0x0000000402027981 */ /* 0x002ea2000c1e1900 */
[----:B---3--:R-:W-:-:S06]  /*00b0*/  IMAD.WIDE R4, R9, 0x4, R4 ;  /* 0x0000000409047825 */ /* 0x008fcc00078e0204 */
[----:B------:R-:W2:Y:S01]  /*00c0*/  LDG.E R5, desc[UR4][R4.64] ;  /* 0x0000000404057981 */ /* 0x000ea2000c1e1900 */
[----:B0-----:R-:W-:Y:S01]  /*00d0*/  IMAD.WIDE R6, R9, 0x4, R6 ;  /* 0x0000000409067825 */ /* 0x001fe200078e0206 */
[----:B--2---:R-:W-:-:S05]  /*00e0*/  IADD3 R9, PT, PT, R2, R5, RZ ;  /* 0x0000000502097210 */ /* 0x004fca0007ffe0ff */
[----:B------:R-:W-:Y:S01]  /*00f0*/  STG.E desc[UR4][R6.64], R9 ;  /* 0x0000000906007986 */ /* 0x000fe2000c101904 */
[----:B------:R-:W-:Y:S05]  /*0100*/  EXIT ;  /* 0x000000000000794d */ /* 0x000fea0003800000 */
.L_x_0:
[----:B------:R-:W-:-:S00]  /*0110*/  BRA `(.L_x_0) ;  /* 0xfffffffc00fc7947 */ /* 0x000fc0000383ffff */
[----:B------:R-:W-:-:S00]  /*0120*/  NOP ;  /* 0x0000000000007918 */ /* 0x000fc00000000000 */
        /* <DEDUP_REMOVED lines=13> */
.L_x_1:


//--------------------- .nv.shared.reserved.0     --------------------------
	.section	.nv.shared.reserved.0,"aw",@nobits
	.weak		__nv_reservedSMEM_offset_0_alias
	.size		__nv_reservedSMEM_offset_0_alias, 0, 64
	.other		__nv_reservedSMEM_offset_0_alias,@"STO_CUDA_RESERVED_SHARED STV_DEFAULT"
__nv_reservedSMEM_offset_0_alias:
	.zero		0
	.zero		64


//--------------------- .nv.constant0._Z6mataddPiS_S_ --------------------------
	.section	.nv.constant0._Z6mataddPiS_S_,"a",@progbits
	.sectionflags	@""
	.align	4
.nv.constant0._Z6mataddPiS_S_:
	.zero		920


//--------------------- SYMBOLS --------------------------

	.type		.nv.reservedSmem.offset0,@object
	.size		.nv.reservedSmem.offset0,0x4
